	.headerflags	@"EF_CUDA_TEXMODE_UNIFIED EF_CUDA_64BIT_ADDRESS EF_CUDA_ACCELERATORS EF_CUDA_SM90 EF_CUDA_VIRTUAL_SM(EF_CUDA_SM90)"
	.elftype	@"ET_EXEC"


//--------------------- .nv.info                  --------------------------
	.section	.nv.info,"",@"SHT_CUDA_INFO"
	.align	4


	//----- nvinfo : EIATTR_REGCOUNT
	.align		4
        /*0000*/ 	.byte	0x04, 0x2f
        /*0002*/ 	.short	(.L_1 - .L_0)
	.align		4
.L_0:
        /*0004*/ 	.word	index@(triton_poi_fused__to_copy_8)
        /*0008*/ 	.word	0x0000000a


	//----- nvinfo : EIATTR_MIN_STACK_SIZE
	.align		4
.L_1:
        /*000c*/ 	.byte	0x04, 0x12
        /*000e*/ 	.short	(.L_3 - .L_2)
	.align		4
.L_2:
        /*0010*/ 	.word	index@(triton_poi_fused__to_copy_8)
        /*0014*/ 	.word	0x00000000


	//----- nvinfo : EIATTR_FRAME_SIZE
	.align		4
.L_3:
        /*0018*/ 	.byte	0x04, 0x11
        /*001a*/ 	.short	(.L_5 - .L_4)
	.align		4
.L_4:
        /*001c*/ 	.word	index@(triton_poi_fused__to_copy_8)
        /*0020*/ 	.word	0x00000000


	//----- nvinfo : EIATTR_MIN_STACK_SIZE
	.align		4
.L_5:
        /*0024*/ 	.byte	0x04, 0x12
        /*0026*/ 	.short	(.L_7 - .L_6)
	.align		4
.L_6:
        /*0028*/ 	.word	index@(triton_poi_fused__to_copy_8)
        /*002c*/ 	.word	0x00000000
.L_7:


//--------------------- .nv.info.triton_poi_fused__to_copy_8 --------------------------
	.section	.nv.info.triton_poi_fused__to_copy_8,"",@"SHT_CUDA_INFO"
	.sectionflags	@""
	.align	4


	//----- nvinfo : EIATTR_CUDA_API_VERSION
	.align		4
        /*0000*/ 	.byte	0x04, 0x37
        /*0002*/ 	.short	(.L_9 - .L_8)
.L_8:
        /*0004*/ 	.word	0x0000007c


	//----- nvinfo : EIATTR_KPARAM_INFO
	.align		4
.L_9:
        /*0008*/ 	.byte	0x04, 0x17
        /*000a*/ 	.short	(.L_11 - .L_10)
.L_10:
        /*000c*/ 	.word	0x00000000
        /*0010*/ 	.short	0x0001
        /*0012*/ 	.short	0x0008
        /*0014*/ 	.byte	0x00, 0xf0, 0x11, 0x00


	//----- nvinfo : EIATTR_KPARAM_INFO
	.align		4
.L_11:
        /*0018*/ 	.byte	0x04, 0x17
        /*001a*/ 	.short	(.L_13 - .L_12)
.L_12:
        /*001c*/ 	.word	0x00000000
        /*0020*/ 	.short	0x0000
        /*0022*/ 	.short	0x0000
        /*0024*/ 	.byte	0x00, 0xf4, 0x21, 0x00


	//----- nvinfo : EIATTR_SPARSE_MMA_MASK
	.align		4
.L_13:
        /*0028*/ 	.byte	0x03, 0x50
        /*002a*/ 	.short	0x0000


	//----- nvinfo : EIATTR_MAXREG_COUNT
	.align		4
        /*002c*/ 	.byte	0x03, 0x1b
        /*002e*/ 	.short	0x00ff


	//----- nvinfo : EIATTR_EXIT_INSTR_OFFSETS
	.align		4
        /*0030*/ 	.byte	0x04, 0x1c
        /*0032*/ 	.short	(.L_15 - .L_14)


	//   ....[0]....
.L_14:
        /*0034*/ 	.word	0x000000f0


	//   ....[1]....
        /*0038*/ 	.word	0x00000120


	//----- nvinfo : EIATTR_REQNTID
	.align		4
.L_15:
        /*003c*/ 	.byte	0x04, 0x10
        /*003e*/ 	.short	(.L_17 - .L_16)
.L_16:
        /*0040*/ 	.word	0x00000020
        /*0044*/ 	.word	0x00000001
        /*0048*/ 	.word	0x00000001


	//----- nvinfo : EIATTR_CBANK_PARAM_SIZE
	.align		4
.L_17:
        /*004c*/ 	.byte	0x03, 0x19
        /*004e*/ 	.short	0x000c


	//----- nvinfo : EIATTR_PARAM_CBANK
	.align		4
        /*0050*/ 	.byte	0x04, 0x0a
        /*0052*/ 	.short	(.L_19 - .L_18)
	.align		4
.L_18:
        /*0054*/ 	.word	index@(.nv.constant0.triton_poi_fused__to_copy_8)
        /*0058*/ 	.short	0x0210
        /*005a*/ 	.short	0x000c


	//----- nvinfo : EIATTR_SW_WAR
	.align		4
.L_19:
        /*005c*/ 	.byte	0x04, 0x36
        /*005e*/ 	.short	(.L_21 - .L_20)
.L_20:
        /*0060*/ 	.word	0x00000008
.L_21:


//--------------------- .nv.callgraph             --------------------------
	.section	.nv.callgraph,"",@"SHT_CUDA_CALLGRAPH"
	.align	4
	.sectionentsize	8
	.align		4
        /*0000*/ 	.word	0x00000000
	.align		4
        /*0004*/ 	.word	0xffffffff
	.align		4
        /*0008*/ 	.word	0x00000000
	.align		4
        /*000c*/ 	.word	0xfffffffe
	.align		4
        /*0010*/ 	.word	0x00000000
	.align		4
        /*0014*/ 	.word	0xfffffffd
	.align		4
        /*0018*/ 	.word	0x00000000
	.align		4
        /*001c*/ 	.word	0xfffffffc


//--------------------- .text.triton_poi_fused__to_copy_8 --------------------------
	.section	.text.triton_poi_fused__to_copy_8,"ax",@progbits
	.align	128
        .global         triton_poi_fused__to_copy_8
        .type           triton_poi_fused__to_copy_8,@function
        .size           triton_poi_fused__to_copy_8,(.L_x_1 - triton_poi_fused__to_copy_8)
        .other          triton_poi_fused__to_copy_8,@"STO_CUDA_ENTRY STV_DEFAULT"
triton_poi_fused__to_copy_8:
.text.triton_poi_fused__to_copy_8:
[----:B------:R-:W0:Y:S02]  /*0000*/  LDC R1, c[0x0][0x28] ;  /* 0x00000a00ff017b82 */ /* 0x000e240000000800 */
[----:B------:R-:W1:Y:S01]  /*0010*/  S2R R0, SR_TID.X ;  /* 0x0000000000007919 */ /* 0x000e620000002100 */
[----:B------:R-:W-:Y:S01]  /*0020*/  IMAD.MOV.U32 R7, RZ, RZ, 0x3f000000 ;  /* 0x3f000000ff077424 */ /* 0x000fe200078e00ff */
[----:B------:R-:W2:Y:S01]  /*0030*/  LDC.64 R2, c[0x0][0x210] ;  /* 0x00008400ff027b82 */ /* 0x000ea20000000a00 */
[----:B------:R-:W3:Y:S01]  /*0040*/  S2R R5, SR_CTAID.X ;  /* 0x0000000000057919 */ /* 0x000ee20000002500 */
[----:B-1----:R-:W-:-:S05]  /*0050*/  LOP3.LUT R0, R0, 0x1f, RZ, 0xc0, !PT ;  /* 0x0000001f00007812 */ /* 0x002fca00078ec0ff */
[----:B---3--:R-:W-:-:S04]  /*0060*/  IMAD R5, R5, 0x20, R0 ;  /* 0x0000002005057824 */ /* 0x008fc800078e0200 */
[C---:B--2---:R-:W-:Y:S01]  /*0070*/  IMAD.WIDE R2, R5.reuse, 0x8, R2 ;  /* 0x0000000805027825 */ /* 0x044fe200078e0202 */
[----:B------:R-:W-:Y:S02]  /*0080*/  I2FP.F32.S32 R0, R5 ;  /* 0x0000000500007245 */ /* 0x000fe40000201400 */
[----:B------:R-:W-:-:S03]  /*0090*/  ISETP.GE.AND P0, PT, R5, 0x20, PT ;  /* 0x000000200500780c */ /* 0x000fc60003f06270 */
[----:B------:R-:W-:-:S04]  /*00a0*/  FADD R0, R0, 0.5 ;  /* 0x3f00000000007421 */ /* 0x000fc80000000000 */
[----:B------:R-:W-:-:S05]  /*00b0*/  FFMA R0, R0, R7, -0.5 ;  /* 0xbf00000000007423 */ /* 0x000fca0000000007 */
[----:B------:R-:W-:-:S04]  /*00c0*/  FMNMX R0, RZ, R0, !PT ;  /* 0x00000000ff007209 */ /* 0x000fc80007800000 */
[----:B------:R-:W1:Y:S02]  /*00d0*/  F2I.TRUNC.NTZ R4, R0 ;  /* 0x0000000000047305 */ /* 0x000e64000020f100 */
[----:B-1----:R-:W-:Y:S01]  /*00e0*/  SHF.R.S32.HI R5, RZ, 0x1f, R4 ;  /* 0x0000001fff057819 */ /* 0x002fe20000011404 */
[----:B------:R-:W-:Y:S06]  /*00f0*/  @P0 EXIT ;  /* 0x000000000000094d */ /* 0x000fec0003800000 */
[----:B------:R-:W-:Y:S02]  /*0100*/  ULDC.64 UR4, c[0x0][0x208] ;  /* 0x0000820000047ab9 */ /* 0x000fe40000000a00 */
[----:B------:R-:W-:Y:S01]  /*0110*/  STG.E.64 desc[UR4][R2.64], R4 ;  /* 0x0000000402007986 */ /* 0x000fe2000c101b04 */
[----:B------:R-:W-:Y:S05]  /*0120*/  EXIT ;  /* 0x000000000000794d */ /* 0x000fea0003800000 */
.L_x_0:
[----:B------:R-:W-:-:S00]  /*0130*/  BRA `(.L_x_0) ;  /* 0xfffffffc00fc7947 */ /* 0x000fc0000383ffff */
[----:B------:R-:W-:-:S00]  /*0140*/  NOP ;  /* 0x0000000000007918 */ /* 0x000fc00000000000 */
        /* <DEDUP_REMOVED lines=11> */
.L_x_1:


//--------------------- .nv.constant0.triton_poi_fused__to_copy_8 --------------------------
	.section	.nv.constant0.triton_poi_fused__to_copy_8,"a",@progbits
	.sectionflags	@""
	.align	4
.nv.constant0.triton_poi_fused__to_copy_8:
	.zero		540
